	.headerflags	@"EF_CUDA_TEXMODE_UNIFIED EF_CUDA_64BIT_ADDRESS EF_CUDA_ACCELERATORS EF_CUDA_SM90 EF_CUDA_VIRTUAL_SM(EF_CUDA_SM90)"
	.elftype	@"ET_EXEC"


//--------------------- .nv.info                  --------------------------
	.section	.nv.info,"",@"SHT_CUDA_INFO"
	.align	4


	//----- nvinfo : EIATTR_REGCOUNT
	.align		4
        /*0000*/ 	.byte	0x04, 0x2f
        /*0002*/ 	.short	(.L_1 - .L_0)
	.align		4
.L_0:
        /*0004*/ 	.word	index@(triton_poi_fused_abs_add_div_mul_relu_sub_3)
        /*0008*/ 	.word	0x0000000c


	//----- nvinfo : EIATTR_MIN_STACK_SIZE
	.align		4
.L_1:
        /*000c*/ 	.byte	0x04, 0x12
        /*000e*/ 	.short	(.L_3 - .L_2)
	.align		4
.L_2:
        /*0010*/ 	.word	index@(triton_poi_fused_abs_add_div_mul_relu_sub_3)
        /*0014*/ 	.word	0x00000000


	//----- nvinfo : EIATTR_FRAME_SIZE
	.align		4
.L_3:
        /*0018*/ 	.byte	0x04, 0x11
        /*001a*/ 	.short	(.L_5 - .L_4)
	.align		4
.L_4:
        /*001c*/ 	.word	index@(triton_poi_fused_abs_add_div_mul_relu_sub_3)
        /*0020*/ 	.word	0x00000000


	//----- nvinfo : EIATTR_MIN_STACK_SIZE
	.align		4
.L_5:
        /*0024*/ 	.byte	0x04, 0x12
        /*0026*/ 	.short	(.L_7 - .L_6)
	.align		4
.L_6:
        /*0028*/ 	.word	index@(triton_poi_fused_abs_add_div_mul_relu_sub_3)
        /*002c*/ 	.word	0x00000000
.L_7:


//--------------------- .nv.info.triton_poi_fused_abs_add_div_mul_relu_sub_3 --------------------------
	.section	.nv.info.triton_poi_fused_abs_add_div_mul_relu_sub_3,"",@"SHT_CUDA_INFO"
	.sectionflags	@""
	.align	4


	//----- nvinfo : EIATTR_CUDA_API_VERSION
	.align		4
        /*0000*/ 	.byte	0x04, 0x37
        /*0002*/ 	.short	(.L_9 - .L_8)
.L_8:
        /*0004*/ 	.word	0x0000007c


	//----- nvinfo : EIATTR_KPARAM_INFO
	.align		4
.L_9:
        /*0008*/ 	.byte	0x04, 0x17
        /*000a*/ 	.short	(.L_11 - .L_10)
.L_10:
        /*000c*/ 	.word	0x00000000
        /*0010*/ 	.short	0x0002
        /*0012*/ 	.short	0x0010
        /*0014*/ 	.byte	0x00, 0xf0, 0x11, 0x00


	//----- nvinfo : EIATTR_KPARAM_INFO
	.align		4
.L_11:
        /*0018*/ 	.byte	0x04, 0x17
        /*001a*/ 	.short	(.L_13 - .L_12)
.L_12:
        /*001c*/ 	.word	0x00000000
        /*0020*/ 	.short	0x0001
        /*0022*/ 	.short	0x0008
        /*0024*/ 	.byte	0x00, 0xf4, 0x21, 0x00


	//----- nvinfo : EIATTR_KPARAM_INFO
	.align		4
.L_13:
        /*0028*/ 	.byte	0x04, 0x17
        /*002a*/ 	.short	(.L_15 - .L_14)
.L_14:
        /*002c*/ 	.word	0x00000000
        /*0030*/ 	.short	0x0000
        /*0032*/ 	.short	0x0000
        /*0034*/ 	.byte	0x00, 0xf4, 0x21, 0x00


	//----- nvinfo : EIATTR_SPARSE_MMA_MASK
	.align		4
.L_15:
        /*0038*/ 	.byte	0x03, 0x50
        /*003a*/ 	.short	0x0000


	//----- nvinfo : EIATTR_MAXREG_COUNT
	.align		4
        /*003c*/ 	.byte	0x03, 0x1b
        /*003e*/ 	.short	0x00ff


	//----- nvinfo : EIATTR_EXIT_INSTR_OFFSETS
	.align		4
        /*0040*/ 	.byte	0x04, 0x1c
        /*0042*/ 	.short	(.L_17 - .L_16)


	//   ....[0]....
.L_16:
        /*0044*/ 	.word	0x000002c0


	//   ....[1]....
        /*0048*/ 	.word	0x000002e0


	//----- nvinfo : EIATTR_REQNTID
	.align		4
.L_17:
        /*004c*/ 	.byte	0x04, 0x10
        /*004e*/ 	.short	(.L_19 - .L_18)
.L_18:
        /*0050*/ 	.word	0x00000080
        /*0054*/ 	.word	0x00000001
        /*0058*/ 	.word	0x00000001


	//----- nvinfo : EIATTR_CBANK_PARAM_SIZE
	.align		4
.L_19:
        /*005c*/ 	.byte	0x03, 0x19
        /*005e*/ 	.short	0x0014


	//----- nvinfo : EIATTR_PARAM_CBANK
	.align		4
        /*0060*/ 	.byte	0x04, 0x0a
        /*0062*/ 	.short	(.L_21 - .L_20)
	.align		4
.L_20:
        /*0064*/ 	.word	index@(.nv.constant0.triton_poi_fused_abs_add_div_mul_relu_sub_3)
        /*0068*/ 	.short	0x0210
        /*006a*/ 	.short	0x0014


	//----- nvinfo : EIATTR_SW_WAR
	.align		4
.L_21:
        /*006c*/ 	.byte	0x04, 0x36
        /*006e*/ 	.short	(.L_23 - .L_22)
.L_22:
        /*0070*/ 	.word	0x00000008
.L_23:


//--------------------- .nv.callgraph             --------------------------
	.section	.nv.callgraph,"",@"SHT_CUDA_CALLGRAPH"
	.align	4
	.sectionentsize	8
	.align		4
        /*0000*/ 	.word	0x00000000
	.align		4
        /*0004*/ 	.word	0xffffffff
	.align		4
        /*0008*/ 	.word	0x00000000
	.align		4
        /*000c*/ 	.word	0xfffffffe
	.align		4
        /*0010*/ 	.word	0x00000000
	.align		4
        /*0014*/ 	.word	0xfffffffd
	.align		4
        /*0018*/ 	.word	0x00000000
	.align		4
        /*001c*/ 	.word	0xfffffffc


//--------------------- .text.triton_poi_fused_abs_add_div_mul_relu_sub_3 --------------------------
	.section	.text.triton_poi_fused_abs_add_div_mul_relu_sub_3,"ax",@progbits
	.align	128
        .global         triton_poi_fused_abs_add_div_mul_relu_sub_3
        .type           triton_poi_fused_abs_add_div_mul_relu_sub_3,@function
        .size           triton_poi_fused_abs_add_div_mul_relu_sub_3,(.L_x_1 - triton_poi_fused_abs_add_div_mul_relu_sub_3)
        .other          triton_poi_fused_abs_add_div_mul_relu_sub_3,@"STO_CUDA_ENTRY STV_DEFAULT"
triton_poi_fused_abs_add_div_mul_relu_sub_3:
.text.triton_poi_fused_abs_add_div_mul_relu_sub_3:
[----:B------:R-:W0:Y:S02]  /*0000*/  LDC R1, c[0x0][0x28] ;  /* 0x00000a00ff017b82 */ /* 0x000e240000000800 */
[----:B------:R-:W1:Y:S01]  /*0010*/  S2R R0, SR_TID.X ;  /* 0x0000000000007919 */ /* 0x000e620000002100 */
[----:B------:R-:W2:Y:S01]  /*0020*/  LDC.64 R2, c[0x0][0x210] ;  /* 0x00008400ff027b82 */ /* 0x000ea20000000a00 */
[----:B------:R-:W-:Y:S01]  /*0030*/  HFMA2.MMA R8, -RZ, RZ, 0, 0 ;  /* 0x00000000ff087435 */ /* 0x000fe200000001ff */
[----:B------:R-:W-:Y:S01]  /*0040*/  ULDC.64 UR4, c[0x0][0x208] ;  /* 0x0000820000047ab9 */ /* 0x000fe20000000a00 */
[----:B------:R-:W3:Y:S05]  /*0050*/  S2R R7, SR_CTAID.X ;  /* 0x0000000000077919 */ /* 0x000eea0000002500 */
[----:B------:R-:W4:Y:S01]  /*0060*/  LDC.64 R4, c[0x0][0x218] ;  /* 0x00008600ff047b82 */ /* 0x000f220000000a00 */
[----:B-1----:R-:W-:-:S02]  /*0070*/  LOP3.LUT R0, R0, 0x7f, RZ, 0xc0, !PT ;  /* 0x0000007f00007812 */ /* 0x002fc400078ec0ff */
[----:B---3--:R-:W-:-:S03]  /*0080*/  SHF.R.S32.HI R6, RZ, 0x18, R7 ;  /* 0x00000018ff067819 */ /* 0x008fc60000011407 */
[----:B------:R-:W-:Y:S01]  /*0090*/  IMAD R7, R7, 0x80, R0 ;  /* 0x0000008007077824 */ /* 0x000fe200078e0200 */
[----:B------:R-:W-:-:S03]  /*00a0*/  SGXT R0, R6, 0x1 ;  /* 0x000000010600781a */ /* 0x000fc60000000200 */
[C---:B--2---:R-:W-:Y:S01]  /*00b0*/  IMAD.WIDE R2, R7.reuse, 0x4, R2 ;  /* 0x0000000407027825 */ /* 0x044fe200078e0202 */
[----:B------:R-:W-:Y:S02]  /*00c0*/  ISETP.GE.AND P0, PT, R7, 0x100, PT ;  /* 0x000001000700780c */ /* 0x000fe40003f06270 */
[CC--:B------:R-:W-:Y:S02]  /*00d0*/  LEA.HI R6, R0.reuse, R7.reuse, RZ, 0x4 ;  /* 0x0000000700067211 */ /* 0x0c0fe400078f20ff */
[----:B------:R-:W-:Y:S02]  /*00e0*/  LEA.HI R0, R0, R7, RZ, 0x6 ;  /* 0x0000000700007211 */ /* 0x000fe400078f30ff */
[----:B------:R-:W-:Y:S02]  /*00f0*/  LOP3.LUT R6, R6, 0xfffffff0, RZ, 0xc0, !PT ;  /* 0xfffffff006067812 */ /* 0x000fe400078ec0ff */
[----:B------:R-:W-:Y:S01]  /*0100*/  SHF.R.S32.HI R9, RZ, 0x6, R0 ;  /* 0x00000006ff097819 */ /* 0x000fe20000011400 */
[----:B------:R-:W-:-:S02]  /*0110*/  IMAD.MOV.U32 R0, RZ, RZ, RZ ;  /* 0x000000ffff007224 */ /* 0x000fc400078e00ff */
[----:B------:R-:W-:-:S04]  /*0120*/  IMAD.IADD R6, R7, 0x1, -R6 ;  /* 0x0000000107067824 */ /* 0x000fc800078e0a06 */
[----:B------:R-:W2:Y:S01]  /*0130*/  @!P0 LDG.E R0, desc[UR4][R2.64] ;  /* 0x0000000402008981 */ /* 0x000ea2000c1e1900 */
[----:B------:R-:W-:-:S05]  /*0140*/  LEA R9, R9, R6, 0x4 ;  /* 0x0000000609097211 */ /* 0x000fca00078e20ff */
[----:B----4-:R-:W-:-:S05]  /*0150*/  IMAD.WIDE R4, R9, 0x4, R4 ;  /* 0x0000000409047825 */ /* 0x010fca00078e0204 */
[----:B------:R-:W3:Y:S01]  /*0160*/  @!P0 LDG.E.EL R8, desc[UR4][R4.64] ;  /* 0x0000000404088981 */ /* 0x000ee2000c2e1900 */
[----:B--2---:R-:W-:-:S04]  /*0170*/  FADD R6, R0, -0.0024999999441206455231 ;  /* 0xbb23d70a00067421 */ /* 0x004fc80000000000 */
[----:B------:R-:W-:Y:S01]  /*0180*/  FADD R7, |R6|, 9.9999999600419720025e-13 ;  /* 0x2b8cbccc06077421 */ /* 0x000fe20000000200 */
[----:B---3--:R-:W-:-:S04]  /*0190*/  FSETP.GT.AND P2, PT, R8, 9.9999999600419720025e-13, PT ;  /* 0x2b8cbccc0800780b */ /* 0x008fc80003f44000 */
[----:B------:R-:W-:Y:S02]  /*01a0*/  FSETP.GT.AND P1, PT, R7, 8.50705917302346158658e+37, PT ;  /* 0x7e8000000700780b */ /* 0x000fe40003f24000 */
[----:B------:R-:W-:-:S07]  /*01b0*/  FSETP.NAN.AND P3, PT, R8, R8, PT ;  /* 0x000000080800720b */ /* 0x000fce0003f68000 */
[----:B------:R-:W-:-:S04]  /*01c0*/  @!P2 FSEL R8, R8, 9.9999999600419720025e-13, P3 ;  /* 0x2b8cbccc0808a808 */ /* 0x000fc80001800000 */
[C---:B------:R-:W-:Y:S01]  /*01d0*/  FSETP.GT.AND P2, PT, |R8|.reuse, 8.50705917302346158658e+37, PT ;  /* 0x7e8000000800780b */ /* 0x040fe20003f44200 */
[----:B------:R-:W-:Y:S01]  /*01e0*/  @P1 FMUL R7, R7, 0.25 ;  /* 0x3e80000007071820 */ /* 0x000fe20000400000 */
[----:B------:R-:W-:Y:S02]  /*01f0*/  FSETP.GEU.AND P4, PT, |R8|, 1.175494350822287508e-38, PT ;  /* 0x008000000800780b */ /* 0x000fe40003f8e200 */
[----:B------:R-:W-:-:S03]  /*0200*/  FSETP.GEU.AND P3, PT, R0, 0.0024999999441206455231, PT ;  /* 0x3b23d70a0000780b */ /* 0x000fc60003f6e000 */
[----:B------:R-:W1:Y:S01]  /*0210*/  MUFU.RCP R7, R7 ;  /* 0x0000000700077308 */ /* 0x000e620000001000 */
[----:B------:R-:W-:-:S05]  /*0220*/  FSEL R5, R6, RZ, P3 ;  /* 0x000000ff06057208 */ /* 0x000fca0001800000 */
[----:B------:R-:W-:Y:S01]  /*0230*/  @P2 FMUL R8, R8, 0.25 ;  /* 0x3e80000008082820 */ /* 0x000fe20000400000 */
[----:B------:R-:W-:-:S03]  /*0240*/  FMUL R0, R5, R0 ;  /* 0x0000000005007220 */ /* 0x000fc60000400000 */
[----:B------:R-:W-:Y:S01]  /*0250*/  @!P4 FMUL R8, R8, 16777216 ;  /* 0x4b8000000808c820 */ /* 0x000fe20000400000 */
[----:B------:R-:W-:-:S03]  /*0260*/  @P1 FMUL R0, R0, 0.25 ;  /* 0x3e80000000001820 */ /* 0x000fc60000400000 */
[----:B------:R-:W2:Y:S01]  /*0270*/  MUFU.RCP R5, R8 ;  /* 0x0000000800057308 */ /* 0x000ea20000001000 */
[----:B-1----:R-:W-:-:S04]  /*0280*/  FMUL R0, R7, R0 ;  /* 0x0000000007007220 */ /* 0x002fc80000400000 */
[----:B------:R-:W-:-:S04]  /*0290*/  @P2 FMUL R0, R0, 0.25 ;  /* 0x3e80000000002820 */ /* 0x000fc80000400000 */
[----:B------:R-:W-:-:S04]  /*02a0*/  @!P4 FMUL R0, R0, 16777216 ;  /* 0x4b8000000000c820 */ /* 0x000fc80000400000 */
[----:B--2---:R-:W-:Y:S01]  /*02b0*/  FMUL R5, R5, R0 ;  /* 0x0000000005057220 */ /* 0x004fe20000400000 */
[----:B------:R-:W-:Y:S06]  /*02c0*/  @P0 EXIT ;  /* 0x000000000000094d */ /* 0x000fec0003800000 */
[----:B------:R-:W-:Y:S01]  /*02d0*/  STG.E desc[UR4][R2.64], R5 ;  /* 0x0000000502007986 */ /* 0x000fe2000c101904 */
[----:B------:R-:W-:Y:S05]  /*02e0*/  EXIT ;  /* 0x000000000000794d */ /* 0x000fea0003800000 */
.L_x_0:
[----:B------:R-:W-:-:S00]  /*02f0*/  BRA `(.L_x_0) ;  /* 0xfffffffc00fc7947 */ /* 0x000fc0000383ffff */
[----:B------:R-:W-:-:S00]  /*0300*/  NOP ;  /* 0x0000000000007918 */ /* 0x000fc00000000000 */
[----:B------:R-:W-:-:S00]  /*0310*/  NOP ;  /* 0x0000000000007918 */ /* 0x000fc00000000000 */
[----:B------:R-:W-:-:S00]  /*0320*/  NOP ;  /* 0x0000000000007918 */ /* 0x000fc00000000000 */
[----:B------:R-:W-:-:S00]  /*0330*/  NOP ;  /* 0x0000000000007918 */ /* 0x000fc00000000000 */
[----:B------:R-:W-:-:S00]  /*0340*/  NOP ;  /* 0x0000000000007918 */ /* 0x000fc00000000000 */
[----:B------:R-:W-:-:S00]  /*0350*/  NOP ;  /* 0x0000000000007918 */ /* 0x000fc00000000000 */
[----:B------:R-:W-:-:S00]  /*0360*/  NOP ;  /* 0x0000000000007918 */ /* 0x000fc00000000000 */
[----:B------:R-:W-:-:S00]  /*0370*/  NOP ;  /* 0x0000000000007918 */ /* 0x000fc00000000000 */
.L_x_1:


//--------------------- .nv.constant0.triton_poi_fused_abs_add_div_mul_relu_sub_3 --------------------------
	.section	.nv.constant0.triton_poi_fused_abs_add_div_mul_relu_sub_3,"a",@progbits
	.sectionflags	@""
	.align	4
.nv.constant0.triton_poi_fused_abs_add_div_mul_relu_sub_3:
	.zero		548
